//
// Generated by NVIDIA NVVM Compiler
//
// Compiler Build ID: CL-36424714
// Cuda compilation tools, release 13.0, V13.0.88
// Based on NVVM 20.0.0
//

.version 9.0
.target sm_100
.address_size 64

	// .globl	_Z19tensorCoreMatrixMulP6__halfS0_Pfiii

.visible .entry _Z19tensorCoreMatrixMulP6__halfS0_Pfiii(
	.param .u64 .ptr .align 1 _Z19tensorCoreMatrixMulP6__halfS0_Pfiii_param_0,
	.param .u64 .ptr .align 1 _Z19tensorCoreMatrixMulP6__halfS0_Pfiii_param_1,
	.param .u64 .ptr .align 1 _Z19tensorCoreMatrixMulP6__halfS0_Pfiii_param_2,
	.param .u32 _Z19tensorCoreMatrixMulP6__halfS0_Pfiii_param_3,
	.param .u32 _Z19tensorCoreMatrixMulP6__halfS0_Pfiii_param_4,
	.param .u32 _Z19tensorCoreMatrixMulP6__halfS0_Pfiii_param_5
)
{
	.reg .pred 	%p<17>;
	.reg .b16 	%rs<7>;
	.reg .b32 	%r<152>;
	.reg .b32 	%f<205>;
	.reg .b64 	%rd<51>;

	ld.param.u64 	%rd4, [_Z19tensorCoreMatrixMulP6__halfS0_Pfiii_param_0];
	ld.param.u64 	%rd5, [_Z19tensorCoreMatrixMulP6__halfS0_Pfiii_param_1];
	ld.param.u32 	%r32, [_Z19tensorCoreMatrixMulP6__halfS0_Pfiii_param_4];
	ld.param.u32 	%r33, [_Z19tensorCoreMatrixMulP6__halfS0_Pfiii_param_5];
	cvta.to.global.u64 	%rd1, %rd5;
	cvta.to.global.u64 	%rd2, %rd4;
	mov.u32 	%r34, %ntid.y;
	shr.u32 	%r35, %r34, 1;
	mov.u32 	%r36, %ntid.x;
	shr.u32 	%r37, %r36, 1;
	mov.u32 	%r38, %tid.x;
	mov.u32 	%r39, %tid.y;
	mad.lo.s32 	%r40, %r39, %r36, %r38;
	shr.u32 	%r41, %r40, 5;
	shr.u32 	%r42, %r36, 5;
	cvt.u16.u32 	%rs1, %r41;
	cvt.u16.u32 	%rs2, %r42;
	div.u16 	%rs3, %rs1, %rs2;
	mul.lo.s16 	%rs4, %rs3, %rs2;
	sub.s16 	%rs5, %rs1, %rs4;
	mov.u32 	%r43, %ctaid.y;
	mul.wide.u16 	%r44, %rs3, 16;
	mad.lo.s32 	%r1, %r35, %r43, %r44;
	mov.u32 	%r45, %ctaid.x;
	shl.b16 	%rs6, %rs5, 4;
	cvt.u32.u16 	%r46, %rs6;
	mad.lo.s32 	%r2, %r37, %r45, %r46;
	setp.lt.s32 	%p2, %r33, 1;
	mov.f32 	%f133, 0f00000000;
	mov.f32 	%f134, %f133;
	mov.f32 	%f135, %f133;
	mov.f32 	%f136, %f133;
	mov.f32 	%f137, %f133;
	mov.f32 	%f138, %f133;
	mov.f32 	%f139, %f133;
	mov.f32 	%f140, %f133;
	@%p2 bra 	$L__BB0_17;
	ld.param.u32 	%r140, [_Z19tensorCoreMatrixMulP6__halfS0_Pfiii_param_3];
	setp.lt.s32 	%p3, %r1, %r140;
	setp.lt.s32 	%p4, %r2, %r32;
	and.pred  	%p1, %p3, %p4;
	mul.lo.s32 	%r3, %r1, %r33;
	add.s32 	%r48, %r33, -1;
	shr.u32 	%r49, %r48, 4;
	add.s32 	%r4, %r49, 1;
	and.b32  	%r5, %r4, 3;
	setp.lt.u32 	%p5, %r33, 49;
	mov.b32 	%r148, 0;
	mov.f32 	%f133, 0f00000000;
	@%p5 bra 	$L__BB0_12;
	mul.lo.s32 	%r146, %r32, 48;
	shl.b32 	%r145, %r32, 5;
	shl.b32 	%r144, %r32, 4;
	and.b32  	%r51, %r4, 536870908;
	neg.s32 	%r142, %r51;
	mov.f32 	%f133, 0f00000000;
	mov.b32 	%r143, 0;
	not.pred 	%p6, %p1;
	cvt.s64.s32 	%rd9, %r2;
	mov.f32 	%f134, %f133;
	mov.f32 	%f135, %f133;
	mov.f32 	%f136, %f133;
	mov.f32 	%f137, %f133;
	mov.f32 	%f138, %f133;
	mov.f32 	%f139, %f133;
	mov.f32 	%f140, %f133;
	mov.u32 	%r148, %r143;
$L__BB0_3:
	@%p6 bra 	$L__BB0_5;
	add.s32 	%r52, %r148, %r3;
	mul.wide.u32 	%rd6, %r52, 2;
	add.s64 	%rd7, %rd2, %rd6;
	wmma.load.a.sync.aligned.row.m16n16k16.global.f16 	{%r53, %r54, %r55, %r56, %r57, %r58, %r59, %r60}, [%rd7], %r33;
	cvt.s64.s32 	%rd8, %r143;
	add.s64 	%rd10, %rd8, %rd9;
	shl.b64 	%rd11, %rd10, 1;
	add.s64 	%rd12, %rd1, %rd11;
	wmma.load.b.sync.aligned.row.m16n16k16.global.f16 	{%r61, %r62, %r63, %r64, %r65, %r66, %r67, %r68}, [%rd12], %r32;
	wmma.mma.sync.aligned.row.row.m16n16k16.f32.f32 {%f140, %f139, %f138, %f137, %f136, %f135, %f134, %f133}, {%r53, %r54, %r55, %r56, %r57, %r58, %r59, %r60}, {%r61, %r62, %r63, %r64, %r65, %r66, %r67, %r68}, {%f140, %f139, %f138, %f137, %f136, %f135, %f134, %f133};
$L__BB0_5:
	@%p6 bra 	$L__BB0_7;
	add.s32 	%r69, %r148, %r3;
	mul.wide.u32 	%rd13, %r69, 2;
	add.s64 	%rd14, %rd2, %rd13;
	add.s64 	%rd15, %rd14, 32;
	wmma.load.a.sync.aligned.row.m16n16k16.global.f16 	{%r70, %r71, %r72, %r73, %r74, %r75, %r76, %r77}, [%rd15], %r33;
	cvt.s64.s32 	%rd16, %r144;
	add.s64 	%rd18, %rd16, %rd9;
	shl.b64 	%rd19, %rd18, 1;
	add.s64 	%rd20, %rd1, %rd19;
	wmma.load.b.sync.aligned.row.m16n16k16.global.f16 	{%r78, %r79, %r80, %r81, %r82, %r83, %r84, %r85}, [%rd20], %r32;
	wmma.mma.sync.aligned.row.row.m16n16k16.f32.f32 {%f140, %f139, %f138, %f137, %f136, %f135, %f134, %f133}, {%r70, %r71, %r72, %r73, %r74, %r75, %r76, %r77}, {%r78, %r79, %r80, %r81, %r82, %r83, %r84, %r85}, {%f140, %f139, %f138, %f137, %f136, %f135, %f134, %f133};
$L__BB0_7:
	@%p6 bra 	$L__BB0_9;
	add.s32 	%r86, %r148, %r3;
	mul.wide.u32 	%rd21, %r86, 2;
	add.s64 	%rd22, %rd2, %rd21;
	add.s64 	%rd23, %rd22, 64;
	wmma.load.a.sync.aligned.row.m16n16k16.global.f16 	{%r87, %r88, %r89, %r90, %r91, %r92, %r93, %r94}, [%rd23], %r33;
	cvt.s64.s32 	%rd24, %r145;
	add.s64 	%rd26, %rd24, %rd9;
	shl.b64 	%rd27, %rd26, 1;
	add.s64 	%rd28, %rd1, %rd27;
	wmma.load.b.sync.aligned.row.m16n16k16.global.f16 	{%r95, %r96, %r97, %r98, %r99, %r100, %r101, %r102}, [%rd28], %r32;
	wmma.mma.sync.aligned.row.row.m16n16k16.f32.f32 {%f140, %f139, %f138, %f137, %f136, %f135, %f134, %f133}, {%r87, %r88, %r89, %r90, %r91, %r92, %r93, %r94}, {%r95, %r96, %r97, %r98, %r99, %r100, %r101, %r102}, {%f140, %f139, %f138, %f137, %f136, %f135, %f134, %f133};
$L__BB0_9:
	@%p6 bra 	$L__BB0_11;
	add.s32 	%r103, %r148, %r3;
	mul.wide.u32 	%rd29, %r103, 2;
	add.s64 	%rd30, %rd2, %rd29;
	add.s64 	%rd31, %rd30, 96;
	wmma.load.a.sync.aligned.row.m16n16k16.global.f16 	{%r104, %r105, %r106, %r107, %r108, %r109, %r110, %r111}, [%rd31], %r33;
	cvt.s64.s32 	%rd32, %r146;
	add.s64 	%rd34, %rd32, %rd9;
	shl.b64 	%rd35, %rd34, 1;
	add.s64 	%rd36, %rd1, %rd35;
	wmma.load.b.sync.aligned.row.m16n16k16.global.f16 	{%r112, %r113, %r114, %r115, %r116, %r117, %r118, %r119}, [%rd36], %r32;
	wmma.mma.sync.aligned.row.row.m16n16k16.f32.f32 {%f140, %f139, %f138, %f137, %f136, %f135, %f134, %f133}, {%r104, %r105, %r106, %r107, %r108, %r109, %r110, %r111}, {%r112, %r113, %r114, %r115, %r116, %r117, %r118, %r119}, {%f140, %f139, %f138, %f137, %f136, %f135, %f134, %f133};
$L__BB0_11:
	add.s32 	%r148, %r148, 64;
	shl.b32 	%r120, %r32, 6;
	add.s32 	%r146, %r146, %r120;
	add.s32 	%r145, %r145, %r120;
	add.s32 	%r144, %r144, %r120;
	add.s32 	%r143, %r143, %r120;
	add.s32 	%r142, %r142, 4;
	setp.ne.s32 	%p10, %r142, 0;
	@%p10 bra 	$L__BB0_3;
$L__BB0_12:
	setp.eq.s32 	%p11, %r5, 0;
	@%p11 bra 	$L__BB0_17;
	mul.lo.s32 	%r150, %r148, %r32;
	neg.s32 	%r149, %r5;
	not.pred 	%p12, %p1;
	cvt.s64.s32 	%rd40, %r2;
$L__BB0_14:
	.pragma "nounroll";
	@%p12 bra 	$L__BB0_16;
	add.s32 	%r121, %r148, %r3;
	mul.wide.u32 	%rd37, %r121, 2;
	add.s64 	%rd38, %rd2, %rd37;
	wmma.load.a.sync.aligned.row.m16n16k16.global.f16 	{%r122, %r123, %r124, %r125, %r126, %r127, %r128, %r129}, [%rd38], %r33;
	cvt.s64.s32 	%rd39, %r150;
	add.s64 	%rd41, %rd39, %rd40;
	shl.b64 	%rd42, %rd41, 1;
	add.s64 	%rd43, %rd1, %rd42;
	wmma.load.b.sync.aligned.row.m16n16k16.global.f16 	{%r130, %r131, %r132, %r133, %r134, %r135, %r136, %r137}, [%rd43], %r32;
	wmma.mma.sync.aligned.row.row.m16n16k16.f32.f32 {%f140, %f139, %f138, %f137, %f136, %f135, %f134, %f133}, {%r122, %r123, %r124, %r125, %r126, %r127, %r128, %r129}, {%r130, %r131, %r132, %r133, %r134, %r135, %r136, %r137}, {%f140, %f139, %f138, %f137, %f136, %f135, %f134, %f133};
$L__BB0_16:
	add.s32 	%r148, %r148, 16;
	shl.b32 	%r138, %r32, 4;
	add.s32 	%r150, %r150, %r138;
	add.s32 	%r149, %r149, 1;
	setp.ne.s32 	%p13, %r149, 0;
	@%p13 bra 	$L__BB0_14;
$L__BB0_17:
	ld.param.u32 	%r141, [_Z19tensorCoreMatrixMulP6__halfS0_Pfiii_param_3];
	setp.ge.s32 	%p14, %r1, %r141;
	setp.ge.s32 	%p15, %r2, %r32;
	or.pred  	%p16, %p14, %p15;
	@%p16 bra 	$L__BB0_19;
	ld.param.u64 	%rd50, [_Z19tensorCoreMatrixMulP6__halfS0_Pfiii_param_2];
	mul.lo.s32 	%r139, %r1, %r32;
	cvt.s64.s32 	%rd44, %r139;
	cvt.s64.s32 	%rd45, %r2;
	add.s64 	%rd46, %rd44, %rd45;
	cvta.to.global.u64 	%rd47, %rd50;
	shl.b64 	%rd48, %rd46, 2;
	add.s64 	%rd49, %rd47, %rd48;
	wmma.store.d.sync.aligned.row.m16n16k16.global.f32 	[%rd49], {%f140, %f139, %f138, %f137, %f136, %f135, %f134, %f133}, %r32;
$L__BB0_19:
	ret;

}


// ===== COMPILED SASS (sm_100) =====

	.target	sm_100

	.elftype	@"ET_EXEC"


//--------------------- .note.nv.tkinfo           --------------------------
	.section	.note.nv.tkinfo,"",@"SHT_NOTE"
	.sectionflags	@"SHF_NOTE_NV_TKINFO"
	.tkinfo
        /*0018*/ 	.word	0x00000002
        /*0030*/ 	.string	""
        /*0030*/ 	.string	"ptxas"
        /*0030*/ 	.string	"Cuda compilation tools, release 13.0, V13.0.88"
        /*0030*/ 	.string	"Build cuda_13.0.r13.0/compiler.36424714_0"
        /*0030*/ 	.string	"-arch sm_100 -m 64 "



//--------------------- .note.nv.cuinfo           --------------------------
	.section	.note.nv.cuinfo,"",@"SHT_NOTE"
	.sectionflags	@"SHF_NOTE_NV_CUINFO"
        /*0018*/ 	.short	0x0002
        /*001a*/ 	.short	0x0064
        /*001c*/ 	.short	0x0082
	.zero		2


//--------------------- .nv.info                  --------------------------
	.section	.nv.info,"",@"SHT_CUDA_INFO"
	.align	4


	//----- nvinfo : EIATTR_REGCOUNT
	.align		4
        /*0000*/ 	.byte	0x04, 0x2f
        /*0002*/ 	.short	(.L_1 - .L_0)
	.align		4
.L_0:
        /*0004*/ 	.word	index@(_Z19tensorCoreMatrixMulP6__halfS0_Pfiii)
        /*0008*/ 	.word	0x00000020


	//----- nvinfo : EIATTR_FRAME_SIZE
	.align		4
.L_1:
        /*000c*/ 	.byte	0x04, 0x11
        /*000e*/ 	.short	(.L_3 - .L_2)
	.align		4
.L_2:
        /*0010*/ 	.word	index@($__internal_0_$__cuda_sm20_div_u16)
        /*0014*/ 	.word	0x00000000


	//----- nvinfo : EIATTR_FRAME_SIZE
	.align		4
.L_3:
        /*0018*/ 	.byte	0x04, 0x11
        /*001a*/ 	.short	(.L_5 - .L_4)
	.align		4
.L_4:
        /*001c*/ 	.word	index@(_Z19tensorCoreMatrixMulP6__halfS0_Pfiii)
        /*0020*/ 	.word	0x00000000


	//----- nvinfo : EIATTR_MIN_STACK_SIZE
	.align		4
.L_5:
        /*0024*/ 	.byte	0x04, 0x12
        /*0026*/ 	.short	(.L_7 - .L_6)
	.align		4
.L_6:
        /*0028*/ 	.word	index@(_Z19tensorCoreMatrixMulP6__halfS0_Pfiii)
        /*002c*/ 	.word	0x00000000
.L_7:


//--------------------- .nv.compat                --------------------------
	.section	.nv.compat,"",@"SHT_CUDA_COMPAT_INFO"
	.align	4
        /*0000*/ 	.byte	0x02, 0x09, 0x00, 0x00, 0x02, 0x02, 0x01, 0x00, 0x02, 0x05, 0x05, 0x00, 0x03, 0x07, 0x01, 0x01
        /*0010*/ 	.byte	0x02, 0x03, 0x00, 0x00, 0x02, 0x06, 0x01, 0x00, 0x04, 0x0b, 0x08, 0x00, 0x01, 0x00, 0x00, 0x00
        /*0020*/ 	.byte	0x00, 0x00, 0x00, 0x00


//--------------------- .nv.info._Z19tensorCoreMatrixMulP6__halfS0_Pfiii --------------------------
	.section	.nv.info._Z19tensorCoreMatrixMulP6__halfS0_Pfiii,"",@"SHT_CUDA_INFO"
	.sectionflags	@""
	.align	4


	//----- nvinfo : EIATTR_CUDA_API_VERSION
	.align		4
        /*0000*/ 	.byte	0x04, 0x37
        /*0002*/ 	.short	(.L_9 - .L_8)
.L_8:
        /*0004*/ 	.word	0x00000082


	//----- nvinfo : EIATTR_KPARAM_INFO
	.align		4
.L_9:
        /*0008*/ 	.byte	0x04, 0x17
        /*000a*/ 	.short	(.L_11 - .L_10)
.L_10:
        /*000c*/ 	.word	0x00000000
        /*0010*/ 	.short	0x0005
        /*0012*/ 	.short	0x0020
        /*0014*/ 	.byte	0x00, 0xf0, 0x11, 0x00


	//----- nvinfo : EIATTR_KPARAM_INFO
	.align		4
.L_11:
        /*0018*/ 	.byte	0x04, 0x17
        /*001a*/ 	.short	(.L_13 - .L_12)
.L_12:
        /*001c*/ 	.word	0x00000000
        /*0020*/ 	.short	0x0004
        /*0022*/ 	.short	0x001c
        /*0024*/ 	.byte	0x00, 0xf0, 0x11, 0x00


	//----- nvinfo : EIATTR_KPARAM_INFO
	.align		4
.L_13:
        /*0028*/ 	.byte	0x04, 0x17
        /*002a*/ 	.short	(.L_15 - .L_14)
.L_14:
        /*002c*/ 	.word	0x00000000
        /*0030*/ 	.short	0x0003
        /*0032*/ 	.short	0x0018
        /*0034*/ 	.byte	0x00, 0xf0, 0x11, 0x00


	//----- nvinfo : EIATTR_KPARAM_INFO
	.align		4
.L_15:
        /*0038*/ 	.byte	0x04, 0x17
        /*003a*/ 	.short	(.L_17 - .L_16)
.L_16:
        /*003c*/ 	.word	0x00000000
        /*0040*/ 	.short	0x0002
        /*0042*/ 	.short	0x0010
        /*0044*/ 	.byte	0x00, 0xf5, 0x21, 0x00


	//----- nvinfo : EIATTR_KPARAM_INFO
	.align		4
.L_17:
        /*0048*/ 	.byte	0x04, 0x17
        /*004a*/ 	.short	(.L_19 - .L_18)
.L_18:
        /*004c*/ 	.word	0x00000000
        /*0050*/ 	.short	0x0001
        /*0052*/ 	.short	0x0008
        /*0054*/ 	.byte	0x00, 0xf5, 0x21, 0x00


	//----- nvinfo : EIATTR_KPARAM_INFO
	.align		4
.L_19:
        /*0058*/ 	.byte	0x04, 0x17
        /*005a*/ 	.short	(.L_21 - .L_20)
.L_20:
        /*005c*/ 	.word	0x00000000
        /*0060*/ 	.short	0x0000
        /*0062*/ 	.short	0x0000
        /*0064*/ 	.byte	0x00, 0xf5, 0x21, 0x00


	//----- nvinfo : EIATTR_SPARSE_MMA_MASK
	.align		4
.L_21:
        /*0068*/ 	.byte	0x03, 0x50
        /*006a*/ 	.short	0x0000


	//----- nvinfo : EIATTR_WMMA_USED
	.align		4
        /*006c*/ 	.byte	0x01, 0x2b
	.zero		2


	//----- nvinfo : EIATTR_MAXREG_COUNT
	.align		4
        /*0070*/ 	.byte	0x03, 0x1b
        /*0072*/ 	.short	0x00ff


	//----- nvinfo : EIATTR_MERCURY_ISA_VERSION
	.align		4
        /*0074*/ 	.byte	0x03, 0x5f
        /*0076*/ 	.short	0x0101


	//----- nvinfo : EIATTR_VRC_CTA_INIT_COUNT
	.align		4
        /*0078*/ 	.byte	0x02, 0x4a
	.zero		1
	.zero		1


	//----- nvinfo : EIATTR_EXIT_INSTR_OFFSETS
	.align		4
        /*007c*/ 	.byte	0x04, 0x1c
        /*007e*/ 	.short	(.L_23 - .L_22)


	//   ....[0]....
.L_22:
        /*0080*/ 	.word	0x00001290


	//   ....[1]....
        /*0084*/ 	.word	0x000013f0


	//----- nvinfo : EIATTR_CRS_STACK_SIZE
	.align		4
.L_23:
        /*0088*/ 	.byte	0x04, 0x1e
        /*008a*/ 	.short	(.L_25 - .L_24)
.L_24:
        /*008c*/ 	.word	0x00000000


	//----- nvinfo : EIATTR_CBANK_PARAM_SIZE
	.align		4
.L_25:
        /*0090*/ 	.byte	0x03, 0x19
        /*0092*/ 	.short	0x0024


	//----- nvinfo : EIATTR_PARAM_CBANK
	.align		4
        /*0094*/ 	.byte	0x04, 0x0a
        /*0096*/ 	.short	(.L_27 - .L_26)
	.align		4
.L_26:
        /*0098*/ 	.word	index@(.nv.constant0._Z19tensorCoreMatrixMulP6__halfS0_Pfiii)
        /*009c*/ 	.short	0x0380
        /*009e*/ 	.short	0x0024


	//----- nvinfo : EIATTR_SW_WAR
	.align		4
.L_27:
        /*00a0*/ 	.byte	0x04, 0x36
        /*00a2*/ 	.short	(.L_29 - .L_28)
.L_28:
        /*00a4*/ 	.word	0x00000008
.L_29:


//--------------------- .nv.callgraph             --------------------------
	.section	.nv.callgraph,"",@"SHT_CUDA_CALLGRAPH"
	.align	4
	.sectionentsize	8
	.align		4
        /*0000*/ 	.word	0x00000000
	.align		4
        /*0004*/ 	.word	0xffffffff
	.align		4
        /*0008*/ 	.word	0x00000000
	.align		4
        /*000c*/ 	.word	0xfffffffe
	.align		4
        /*0010*/ 	.word	0x00000000
	.align		4
        /*0014*/ 	.word	0xfffffffd
	.align		4
        /*0018*/ 	.word	0x00000000
	.align		4
        /*001c*/ 	.word	0xfffffffc


//--------------------- .text._Z19tensorCoreMatrixMulP6__halfS0_Pfiii --------------------------
	.section	.text._Z19tensorCoreMatrixMulP6__halfS0_Pfiii,"ax",@progbits
	.align	128
        .global         _Z19tensorCoreMatrixMulP6__halfS0_Pfiii
        .type           _Z19tensorCoreMatrixMulP6__halfS0_Pfiii,@function
        .size           _Z19tensorCoreMatrixMulP6__halfS0_Pfiii,(.L_x_11 - _Z19tensorCoreMatrixMulP6__halfS0_Pfiii)
        .other          _Z19tensorCoreMatrixMulP6__halfS0_Pfiii,@"STO_CUDA_ENTRY STV_DEFAULT"
_Z19tensorCoreMatrixMulP6__halfS0_Pfiii:
.text._Z19tensorCoreMatrixMulP6__halfS0_Pfiii:
[----:B------:R-:W-:Y:S01]  /*0000*/  LDC R1, c[0x0][0x37c] ;  /* 0x0000df00ff017b82 */ /* 0x000fe20000000800 */
[----:B------:R-:W0:Y:S01]  /*0010*/  S2R R0, SR_TID.X ;  /* 0x0000000000007919 */ /* 0x000e220000002100 */
[----:B------:R-:W1:Y:S01]  /*0020*/  LDCU UR4, c[0x0][0x364] ;  /* 0x00006c80ff0477ac */ /* 0x000e620008000800 */
[----:B------:R-:W-:Y:S01]  /*0030*/  MOV R7, 0xe0 ;  /* 0x000000e000077802 */ /* 0x000fe20000000f00 */
[----:B------:R-:W0:Y:S01]  /*0040*/  S2R R3, SR_TID.Y ;  /* 0x0000000000037919 */ /* 0x000e220000002200 */
[----:B------:R-:W2:Y:S01]  /*0050*/  LDCU UR5, c[0x0][0x360] ;  /* 0x00006c00ff0577ac */ /* 0x000ea20008000800 */
[----:B-1----:R-:W-:Y:S02]  /*0060*/  USHF.R.U32.HI UR4, URZ, 0x1, UR4 ;  /* 0x00000001ff047899 */ /* 0x002fe40008011604 */
[----:B--2---:R-:W-:-:S04]  /*0070*/  USHF.R.U32.HI UR6, URZ, 0x5, UR5 ;  /* 0x00000005ff067899 */ /* 0x004fc80008011605 */
[----:B------:R-:W-:Y:S01]  /*0080*/  ULOP3.LUT UR7, UR6, 0xffff, URZ, 0xc0, !UPT ;  /* 0x0000ffff06077892 */ /* 0x000fe2000f8ec0ff */
[----:B0-----:R-:W-:Y:S01]  /*0090*/  IMAD R0, R3, UR5, R0 ;  /* 0x0000000503007c24 */ /* 0x001fe2000f8e0200 */
[----:B------:R-:W-:-:S04]  /*00a0*/  USHF.R.U32.HI UR5, URZ, 0x1, UR5 ;  /* 0x00000001ff057899 */ /* 0x000fc80008011605 */
[----:B------:R-:W-:-:S04]  /*00b0*/  SHF.R.U32.HI R0, RZ, 0x5, R0 ;  /* 0x00000005ff007819 */ /* 0x000fc80000011600 */
[----:B------:R-:W-:-:S07]  /*00c0*/  LOP3.LUT R2, R0, 0xffff, RZ, 0xc0, !PT ;  /* 0x0000ffff00027812 */ /* 0x000fce00078ec0ff */
[----:B------:R-:W-:Y:S05]  /*00d0*/  CALL.REL.NOINC `($__internal_0_$__cuda_sm20_div_u16) ;  /* 0x0000001000c87944 */ /* 0x000fea0003c00000 */
[----:B------:R-:W-:Y:S01]  /*00e0*/  UPRMT UR6, UR6, 0x9910, URZ ;  /* 0x0000991006067896 */ /* 0x000fe200080000ff */
[----:B------:R-:W-:Y:S01]  /*00f0*/  PRMT R2, R6, 0x9910, RZ ;  /* 0x0000991006027816 */ /* 0x000fe200000000ff */
[----:B------:R-:W0:Y:S01]  /*0100*/  S2R R5, SR_CTAID.Y ;  /* 0x0000000000057919 */ /* 0x000e220000002600 */
[----:B------:R-:W1:Y:S01]  /*0110*/  LDCU UR8, c[0x0][0x3a0] ;  /* 0x00007400ff0877ac */ /* 0x000e620008000800 */
[----:B------:R-:W-:Y:S02]  /*0120*/  CS2R R10, SRZ ;  /* 0x00000000000a7805 */ /* 0x000fe4000001ff00 */
[----:B------:R-:W-:Y:S01]  /*0130*/  CS2R R8, SRZ ;  /* 0x0000000000087805 */ /* 0x000fe2000001ff00 */
[----:B------:R-:W2:Y:S01]  /*0140*/  S2R R7, SR_CTAID.X ;  /* 0x0000000000077919 */ /* 0x000ea20000002500 */
[----:B------:R-:W-:-:S04]  /*0150*/  IMAD R2, R2, UR6, RZ ;  /* 0x0000000602027c24 */ /* 0x000fc8000f8e02ff */
[----:B------:R-:W-:Y:S01]  /*0160*/  IMAD.MOV R2, RZ, RZ, -R2 ;  /* 0x000000ffff027224 */ /* 0x000fe200078e0a02 */
[----:B------:R-:W3:Y:S04]  /*0170*/  LDCU.64 UR6, c[0x0][0x358] ;  /* 0x00006b00ff0677ac */ /* 0x000ee80008000a00 */
[----:B------:R-:W-:Y:S01]  /*0180*/  PRMT R3, R2, 0x7710, RZ ;  /* 0x0000771002037816 */ /* 0x000fe200000000ff */
[----:B------:R-:W-:-:S04]  /*0190*/  IMAD.SHL.U32 R2, R6, 0x10, RZ ;  /* 0x0000001006027824 */ /* 0x000fc800078e00ff */
[----:B------:R-:W-:Y:S01]  /*01a0*/  IMAD.IADD R0, R0, 0x1, R3 ;  /* 0x0000000100007824 */ /* 0x000fe200078e0203 */
[----:B-1----:R-:W-:Y:S01]  /*01b0*/  UISETP.GE.AND UP0, UPT, UR8, 0x1, UPT ;  /* 0x000000010800788c */ /* 0x002fe2000bf06270 */
[----:B------:R-:W-:Y:S02]  /*01c0*/  LOP3.LUT R2, R2, 0xffff0, RZ, 0xe2, !PT ;  /* 0x000ffff002027812 */ /* 0x000fe400078ee2ff */
[----:B------:R-:W-:-:S05]  /*01d0*/  IMAD.SHL.U32 R0, R0, 0x10, RZ ;  /* 0x0000001000007824 */ /* 0x000fca00078e00ff */
[----:B------:R-:W-:Y:S01]  /*01e0*/  LOP3.LUT R0, R0, 0xffff, RZ, 0xc0, !PT ;  /* 0x0000ffff00007812 */ /* 0x000fe200078ec0ff */
[----:B0-----:R-:W-:Y:S01]  /*01f0*/  IMAD R2, R5, UR4, R2 ;  /* 0x0000000405027c24 */ /* 0x001fe2000f8e0202 */
[----:B------:R-:W-:-:S03]  /*0200*/  CS2R R4, SRZ ;  /* 0x0000000000047805 */ /* 0x000fc6000001ff00 */
[----:B--2---:R-:W-:Y:S01]  /*0210*/  IMAD R0, R7, UR5, R0 ;  /* 0x0000000507007c24 */ /* 0x004fe2000f8e0200 */
[----:B------:R-:W-:Y:S01]  /*0220*/  CS2R R6, SRZ ;  /* 0x0000000000067805 */ /* 0x000fe2000001ff00 */
[----:B---3--:R-:W-:Y:S06]  /*0230*/  BRA.U !UP0, `(.L_x_0) ;  /* 0x0000001108087547 */ /* 0x008fec000b800000 */
[----:B------:R-:W0:Y:S01]  /*0240*/  LDCU.64 UR10, c[0x0][0x398] ;  /* 0x00007300ff0a77ac */ /* 0x000e220008000a00 */
[----:B------:R-:W-:Y:S02]  /*0250*/  IMAD.MOV.U32 R27, RZ, RZ, RZ ;  /* 0x000000ffff1b7224 */ /* 0x000fe400078e00ff */
[----:B------:R-:W-:Y:S01]  /*0260*/  IMAD.MOV.U32 R11, RZ, RZ, RZ ;  /* 0x000000ffff0b7224 */ /* 0x000fe200078e00ff */
[----:B------:R-:W-:Y:S02]  /*0270*/  UISETP.GE.U32.AND UP0, UPT, UR8, 0x31, UPT ;  /* 0x000000310800788c */ /* 0x000fe4000bf06070 */
[----:B------:R-:W-:Y:S01]  /*0280*/  UIADD3 UR4, UPT, UPT, UR8, -0x1, URZ ;  /* 0xffffffff08047890 */ /* 0x000fe2000fffe0ff */
[----:B------:R-:W1:Y:S03]  /*0290*/  LDCU.64 UR12, c[0x0][0x388] ;  /* 0x00007100ff0c77ac */ /* 0x000e660008000a00 */
[----:B------:R-:W-:Y:S01]  /*02a0*/  ULEA.HI UR4, UR4, 0x1, URZ, 0x1c ;  /* 0x0000000104047891 */ /* 0x000fe2000f8fe0ff */
[----:B0-----:R-:W-:-:S05]  /*02b0*/  IMAD.U32 R12, RZ, RZ, UR11 ;  /* 0x0000000bff0c7e24 */ /* 0x001fca000f8e00ff */
[----:B------:R-:W-:-:S04]  /*02c0*/  ISETP.GE.AND P0, PT, R0, R12, PT ;  /* 0x0000000c0000720c */ /* 0x000fc80003f06270 */
[----:B------:R-:W-:Y:S01]  /*02d0*/  ISETP.LT.AND P0, PT, R2, UR10, !P0 ;  /* 0x0000000a02007c0c */ /* 0x000fe2000c701270 */
[----:B-1----:R-:W-:-:S12]  /*02e0*/  BRA.U !UP0, `(.L_x_1) ;  /* 0x0000000908f47547 */ /* 0x002fd8000b800000 */
[----:B------:R-:W-:Y:S01]  /*02f0*/  ULOP3.LUT UR4, UR4, 0x1ffffffc, URZ, 0xc0, !UPT ;  /* 0x1ffffffc04047892 */ /* 0x000fe2000f8ec0ff */
[----:B------:R-:W-:Y:S01]  /*0300*/  BSSY.RECONVERGENT B0, `(.L_x_1) ;  /* 0x00000bb000007945 */ /* 0x000fe20003800200 */
[C---:B------:R-:W-:Y:S01]  /*0310*/  IMAD R25, R12.reuse, 0x30, RZ ;  /* 0x000000300c197824 */ /* 0x040fe200078e02ff */
[----:B------:R-:W-:Y:S01]  /*0320*/  CS2R R10, SRZ ;  /* 0x00000000000a7805 */ /* 0x000fe2000001ff00 */
[----:B------:R-:W-:Y:S01]  /*0330*/  UIADD3 UR4, UPT, UPT, -UR4, URZ, URZ ;  /* 0x000000ff04047290 */ /* 0x000fe2000fffe1ff */
[C---:B------:R-:W-:Y:S01]  /*0340*/  IMAD.SHL.U32 R19, R12.reuse, 0x20, RZ ;  /* 0x000000200c137824 */ /* 0x040fe200078e00ff */
[----:B------:R-:W-:Y:S01]  /*0350*/  CS2R R8, SRZ ;  /* 0x0000000000087805 */ /* 0x000fe2000001ff00 */
[----:B------:R-:W-:Y:S01]  /*0360*/  IMAD.SHL.U32 R3, R12, 0x10, RZ ;  /* 0x000000100c037824 */ /* 0x000fe200078e00ff */
[----:B------:R-:W-:Y:S01]  /*0370*/  CS2R R6, SRZ ;  /* 0x0000000000067805 */ /* 0x000fe2000001ff00 */
[----:B------:R-:W-:Y:S01]  /*0380*/  IMAD.MOV.U32 R17, RZ, RZ, RZ ;  /* 0x000000ffff117224 */ /* 0x000fe200078e00ff */
[----:B------:R-:W-:Y:S01]  /*0390*/  CS2R R4, SRZ ;  /* 0x0000000000047805 */ /* 0x000fe2000001ff00 */
[----:B------:R-:W-:Y:S01]  /*03a0*/  IMAD.MOV.U32 R27, RZ, RZ, RZ ;  /* 0x000000ffff1b7224 */ /* 0x000fe200078e00ff */
[----:B------:R-:W0:Y:S01]  /*03b0*/  LDCU UR10, c[0x0][0x39c] ;  /* 0x00007380ff0a77ac */ /* 0x000e220008000800 */
[----:B------:R-:W-:Y:S01]  /*03c0*/  IMAD.U32 R16, RZ, RZ, UR4 ;  /* 0x00000004ff107e24 */ /* 0x000fe2000f8e00ff */
[----:B------:R-:W1:Y:S06]  /*03d0*/  LDCU.64 UR8, c[0x0][0x388] ;  /* 0x00007100ff0877ac */ /* 0x000e6c0008000a00 */
.L_x_6:
[----:B------:R-:W-:Y:S05]  /*03e0*/  @!P0 BRA `(.L_x_2) ;  /* 0x0000000000a08947 */ /* 0x000fea0003800000 */
[----:B------:R-:W2:Y:S01]  /*03f0*/  S2R R20, SR_LANEID ;  /* 0x0000000000147919 */ /* 0x000ea20000000000 */
[----:B------:R-:W3:Y:S01]  /*0400*/  LDC R18, c[0x0][0x3a0] ;  /* 0x0000e800ff127b82 */ /* 0x000ee20000000800 */
[----:B------:R-:W-:Y:S01]  /*0410*/  IMAD.MOV.U32 R21, RZ, RZ, RZ ;  /* 0x000000ffff157224 */ /* 0x000fe200078e00ff */
[----:B------:R-:W-:Y:S02]  /*0420*/  SHF.R.S32.HI R24, RZ, 0x1f, R0 ;  /* 0x0000001fff187819 */ /* 0x000fe40000011400 */
[----:B------:R-:W-:-:S04]  /*0430*/  IADD3 R23, P1, PT, R0, R17, RZ ;  /* 0x0000001100177210 */ /* 0x000fc80007f3e0ff */
[----:B------:R-:W4:Y:S01]  /*0440*/  LDC R29, c[0x0][0x39c] ;  /* 0x0000e700ff1d7b82 */ /* 0x000f220000000800 */
[----:B------:R-:W-:Y:S02]  /*0450*/  LEA.HI.X.SX32 R24, R17, R24, 0x1, P1 ;  /* 0x0000001811187211 */ /* 0x000fe400008f0eff */
[----:B-1----:R-:W-:-:S04]  /*0460*/  LEA R22, P1, R23, UR8, 0x1 ;  /* 0x0000000817167c11 */ /* 0x002fc8000f8208ff */
[----:B------:R-:W-:Y:S02]  /*0470*/  LEA.HI.X R23, R23, UR9, R24, 0x1, P1 ;  /* 0x0000000917177c11 */ /* 0x000fe400088f0c18 */
[----:B---3--:R-:W-:Y:S02]  /*0480*/  SHF.R.U32.HI R12, RZ, 0x1, R18 ;  /* 0x00000001ff0c7819 */ /* 0x008fe40000011612 */
[----:B--2---:R-:W-:Y:S02]  /*0490*/  SHF.R.U32.HI R15, RZ, 0x2, R20 ;  /* 0x00000002ff0f7819 */ /* 0x004fe40000011614 */
[----:B------:R-:W-:Y:S02]  /*04a0*/  LOP3.LUT R20, R20, 0x3, RZ, 0xc0, !PT ;  /* 0x0000000314147812 */ /* 0x000fe400078ec0ff */
[----:B----4-:R-:W-:-:S03]  /*04b0*/  SHF.R.U32.HI R14, RZ, 0x1, R29 ;  /* 0x00000001ff0e7819 */ /* 0x010fc6000001161d */
[----:B------:R-:W-:-:S04]  /*04c0*/  IMAD.WIDE.U32 R12, R15, R12, R20 ;  /* 0x0000000c0f0c7225 */ /* 0x000fc800078e0014 */
[----:B------:R-:W-:Y:S02]  /*04d0*/  IMAD.WIDE.U32 R20, R15, R14, R20 ;  /* 0x0000000e0f147225 */ /* 0x000fe400078e0014 */
[----:B------:R-:W1:Y:S01]  /*04e0*/  LDC.64 R14, c[0x0][0x380] ;  /* 0x0000e000ff0e7b82 */ /* 0x000e620000000a00 */
[----:B------:R-:W-:-:S04]  /*04f0*/  LEA R22, P1, R20, R22, 0x2 ;  /* 0x0000001614167211 */ /* 0x000fc800078210ff */
[----:B------:R-:W-:Y:S01]  /*0500*/  LEA.HI.X R23, R20, R23, R21, 0x2, P1 ;  /* 0x0000001714177211 */ /* 0x000fe200008f1415 */
[----:B------:R-:W-:Y:S02]  /*0510*/  IMAD R21, R2, R18, R27 ;  /* 0x0000001202157224 */ /* 0x000fe400078e021b */
[----:B------:R-:W-:Y:S02]  /*0520*/  IMAD.WIDE.U32 R28, R29, 0x10, R22 ;  /* 0x000000101d1c7825 */ /* 0x000fe400078e0016 */
[----:B------:R-:W2:Y:S04]  /*0530*/  LDG.E R20, desc[UR6][R22.64] ;  /* 0x0000000616147981 */ /* 0x000ea8000c1e1900 */
[----:B------:R-:W3:Y:S01]  /*0540*/  LDG.E R22, desc[UR6][R22.64+0x10] ;  /* 0x0000100616167981 */ /* 0x000ee2000c1e1900 */
[----:B-1----:R-:W-:-:S03]  /*0550*/  IMAD.WIDE.U32 R14, R21, 0x2, R14 ;  /* 0x00000002150e7825 */ /* 0x002fc600078e000e */
[----:B------:R-:W4:Y:S01]  /*0560*/  LDG.E R21, desc[UR6][R28.64] ;  /* 0x000000061c157981 */ /* 0x000f22000c1e1900 */
[----:B------:R-:W-:-:S03]  /*0570*/  LEA R14, P1, R12, R14, 0x2 ;  /* 0x0000000e0c0e7211 */ /* 0x000fc600078210ff */
[----:B------:R1:W5:Y:S01]  /*0580*/  LDG.E R23, desc[UR6][R28.64+0x10] ;  /* 0x000010061c177981 */ /* 0x000362000c1e1900 */
[----:B------:R-:W-:-:S05]  /*0590*/  LEA.HI.X R15, R12, R15, R13, 0x2, P1 ;  /* 0x0000000f0c0f7211 */ /* 0x000fca00008f140d */
[----:B------:R-:W5:Y:S01]  /*05a0*/  LDG.E R12, desc[UR6][R14.64] ;  /* 0x000000060e0c7981 */ /* 0x000f62000c1e1900 */
[----:B-1----:R-:W-:-:S05]  /*05b0*/  IMAD.WIDE.U32 R28, R18, 0x10, R14 ;  /* 0x00000010121c7825 */ /* 0x002fca00078e000e */
[----:B------:R-:W5:Y:S04]  /*05c0*/  LDG.E R13, desc[UR6][R28.64] ;  /* 0x000000061c0d7981 */ /* 0x000f68000c1e1900 */
[----:B------:R-:W5:Y:S04]  /*05d0*/  LDG.E R14, desc[UR6][R14.64+0x10] ;  /* 0x000010060e0e7981 */ /* 0x000f68000c1e1900 */
[----:B------:R-:W5:Y:S01]  /*05e0*/  LDG.E R15, desc[UR6][R28.64+0x10] ;  /* 0x000010061c0f7981 */ /* 0x000f62000c1e1900 */
[----:B------:R-:W-:Y:S05]  /*05f0*/  WARPSYNC.ALL ;  /* 0x0000000000007948 */ /* 0x000fea0003800000 */
[----:B--2---:R-:W-:Y:S04]  /*0600*/  MOVM.16.MT88 R20, R20 ;  /* 0x000000001414723a */ /* 0x004fe80000000000 */
[----:B---3--:R-:W-:Y:S04]  /*0610*/  MOVM.16.MT88 R22, R22 ;  /* 0x000000001616723a */ /* 0x008fe80000000000 */
[----:B----4-:R-:W1:Y:S04]  /*0620*/  MOVM.16.MT88 R21, R21 ;  /* 0x000000001515723a */ /* 0x010e680000000000 */
[----:B-----5:R-:W2:Y:S01]  /*0630*/  MOVM.16.MT88 R23, R23 ;  /* 0x000000001717723a */ /* 0x020ea20000000000 */
[C---:B-1----:R-:W-:Y:S08]  /*0640*/  HMMA.16816.F32 R4, R12.reuse, R20, R4 ;  /* 0x000000140c04723c */ /* 0x042ff00000001804 */
[----:B--2---:R-:W-:-:S15]  /*0650*/  HMMA.16816.F32 R8, R12, R22, R8 ;  /* 0x000000160c08723c */ /* 0x004fde0000001808 */
[----:B------:R-:W-:-:S05]  /*0660*/  NOP ;  /* 0x0000000000007918 */ /* 0x000fca0000000000 */
.L_x_2:
[----:B------:R-:W-:Y:S05]  /*0670*/  @!P0 BRA `(.L_x_3) ;  /* 0x0000000000a08947 */ /* 0x000fea0003800000 */
[----:B------:R-:W2:Y:S01]  /*0680*/  S2R R14, SR_LANEID ;  /* 0x00000000000e7919 */ /* 0x000ea20000000000 */
[----:B------:R-:W3:Y:S01]  /*0690*/  LDC R18, c[0x0][0x3a0] ;  /* 0x0000e800ff127b82 */ /* 0x000ee20000000800 */
[----:B------:R-:W-:Y:S01]  /*06a0*/  SHF.R.S32.HI R12, RZ, 0x1f, R0 ;  /* 0x0000001fff0c7819 */ /* 0x000fe20000011400 */
[----:B------:R-:W-:Y:S01]  /*06b0*/  IMAD.MOV.U32 R15, RZ, RZ, RZ ;  /* 0x000000ffff0f7224 */ /* 0x000fe200078e00ff */
[----:B------:R-:W-:-:S04]  /*06c0*/  IADD3 R23, P1, PT, R0, R3, RZ ;  /* 0x0000000300177210 */ /* 0x000fc80007f3e0ff */
[----:B------:R-:W-:Y:S01]  /*06d0*/  LEA.HI.X.SX32 R12, R3, R12, 0x1, P1 ;  /* 0x0000000c030c7211 */ /* 0x000fe200008f0eff */
[----:B------:R-:W4:Y:S01]  /*06e0*/  LDC R29, c[0x0][0x39c] ;  /* 0x0000e700ff1d7b82 */ /* 0x000f220000000800 */
        /* <DEDUP_REMOVED lines=12> */
[----:B------:R-:W-:-:S04]  /*07b0*/  IMAD.WIDE.U32 R28, R29, 0x10, R22 ;  /* 0x000000101d1c7825 */ /* 0x000fc800078e0016 */
[----:B-1----:R-:W-:-:S03]  /*07c0*/  IMAD.WIDE.U32 R20, R15, 0x2, R20 ;  /* 0x000000020f147825 */ /* 0x002fc600078e0014 */
[----:B------:R-:W-:-:S03]  /*07d0*/  LEA R14, P1, R12, R20, 0x2 ;  /* 0x000000140c0e7211 */ /* 0x000fc600078210ff */
[----:B------:R-:W2:Y:S01]  /*07e0*/  LDG.E R20, desc[UR6][R22.64] ;  /* 0x0000000616147981 */ /* 0x000ea2000c1e1900 */
[----:B------:R-:W-:-:S03]  /*07f0*/  LEA.HI.X R15, R12, R21, R13, 0x2, P1 ;  /* 0x000000150c0f7211 */ /* 0x000fc600008f140d */
[----:B------:R-:W3:Y:S04]  /*0800*/  LDG.E R21, desc[UR6][R28.64] ;  /* 0x000000061c157981 */ /* 0x000ee8000c1e1900 */
[----:B------:R-:W4:Y:S04]  /*0810*/  LDG.E R12, desc[UR6][R14.64+0x20] ;  /* 0x000020060e0c7981 */ /* 0x000f28000c1e1900 */
[----:B------:R-:W5:Y:S04]  /*0820*/  LDG.E R22, desc[UR6][R22.64+0x10] ;  /* 0x0000100616167981 */ /* 0x000f68000c1e1900 */
[----:B------:R1:W4:Y:S02]  /*0830*/  LDG.E R23, desc[UR6][R28.64+0x10] ;  /* 0x000010061c177981 */ /* 0x000324000c1e1900 */
[----:B-1----:R-:W-:-:S02]  /*0840*/  IMAD.WIDE.U32 R28, R18, 0x10, R14 ;  /* 0x00000010121c7825 */ /* 0x002fc400078e000e */
[----:B------:R-:W4:Y:S04]  /*0850*/  LDG.E R14, desc[UR6][R14.64+0x30] ;  /* 0x000030060e0e7981 */ /* 0x000f28000c1e1900 */
[----:B------:R-:W4:Y:S04]  /*0860*/  LDG.E R13, desc[UR6][R28.64+0x20] ;  /* 0x000020061c0d7981 */ /* 0x000f28000c1e1900 */
[----:B------:R-:W4:Y:S01]  /*0870*/  LDG.E R15, desc[UR6][R28.64+0x30] ;  /* 0x000030061c0f7981 */ /* 0x000f22000c1e1900 */
[----:B------:R-:W-:Y:S05]  /*0880*/  WARPSYNC.ALL ;  /* 0x0000000000007948 */ /* 0x000fea0003800000 */
[----:B--2---:R-:W-:Y:S04]  /*0890*/  MOVM.16.MT88 R20, R20 ;  /* 0x000000001414723a */ /* 0x004fe80000000000 */
[----:B---3--:R-:W1:Y:S04]  /*08a0*/  MOVM.16.MT88 R21, R21 ;  /* 0x000000001515723a */ /* 0x008e680000000000 */
[----:B-----5:R-:W-:Y:S04]  /*08b0*/  MOVM.16.MT88 R22, R22 ;  /* 0x000000001616723a */ /* 0x020fe80000000000 */
[----:B----4-:R-:W2:Y:S01]  /*08c0*/  MOVM.16.MT88 R23, R23 ;  /* 0x000000001717723a */ /* 0x010ea20000000000 */
[C---:B-1----:R-:W-:Y:S08]  /*08d0*/  HMMA.16816.F32 R4, R12.reuse, R20, R4 ;  /* 0x000000140c04723c */ /* 0x042ff00000001804 */
[----:B--2---:R-:W-:-:S15]  /*08e0*/  HMMA.16816.F32 R8, R12, R22, R8 ;  /* 0x000000160c08723c */ /* 0x004fde0000001808 */
[----:B------:R-:W-:-:S05]  /*08f0*/  NOP ;  /* 0x0000000000007918 */ /* 0x000fca0000000000 */
.L_x_3:
        /* <DEDUP_REMOVED lines=41> */
.L_x_4:
        /* <DEDUP_REMOVED lines=41> */
.L_x_5:
[----:B------:R-:W-:Y:S02]  /*0e20*/  VIADD R16, R16, 0x4 ;  /* 0x0000000410107836 */ /* 0x000fe40000000000 */
[----:B0-----:R-:W-:Y:S02]  /*0e30*/  IMAD.U32 R12, RZ, RZ, UR10 ;  /* 0x0000000aff0c7e24 */ /* 0x001fe4000f8e00ff */
[----:B------:R-:W-:Y:S01]  /*0e40*/  VIADD R27, R27, 0x40 ;  /* 0x000000401b1b7836 */ /* 0x000fe20000000000 */
[----:B------:R-:W-:Y:S01]  /*0e50*/  ISETP.NE.AND P1, PT, R16, RZ, PT ;  /* 0x000000ff1000720c */ /* 0x000fe20003f25270 */
[C---:B------:R-:W-:Y:S02]  /*0e60*/  IMAD R25, R12.reuse, 0x40, R25 ;  /* 0x000000400c197824 */ /* 0x040fe400078e0219 */
[C---:B------:R-:W-:Y:S02]  /*0e70*/  IMAD R19, R12.reuse, 0x40, R19 ;  /* 0x000000400c137824 */ /* 0x040fe400078e0213 */
[----:B------:R-:W-:-:S02]  /*0e80*/  IMAD R3, R12, 0x40, R3 ;  /* 0x000000400c037824 */ /* 0x000fc400078e0203 */
[----:B------:R-:W-:-:S06]  /*0e90*/  IMAD R17, R12, 0x40, R17 ;  /* 0x000000400c117824 */ /* 0x000fcc00078e0211 */
[----:B------:R-:W-:Y:S05]  /*0ea0*/  @P1 BRA `(.L_x_6) ;  /* 0xfffffff4004c1947 */ /* 0x000fea000383ffff */
[----:B-1----:R-:W-:Y:S05]  /*0eb0*/  BSYNC.RECONVERGENT B0 ;  /* 0x0000000000007941 */ /* 0x002fea0003800200 */
.L_x_1:
[----:B------:R-:W0:Y:S01]  /*0ec0*/  LDCU UR4, c[0x0][0x3a0] ;  /* 0x00007400ff0477ac */ /* 0x000e220008000800 */
[----:B------:R-:W-:Y:S01]  /*0ed0*/  BSSY.RECONVERGENT B0, `(.L_x_0) ;  /* 0x0000038000007945 */ /* 0x000fe20003800200 */
[----:B0-----:R-:W-:-:S04]  /*0ee0*/  UIADD3 UR4, UPT, UPT, UR4, -0x1, URZ ;  /* 0xffffffff04047890 */ /* 0x001fc8000fffe0ff */
[----:B------:R-:W-:-:S04]  /*0ef0*/  ULEA.HI UR4, UR4, 0x1, URZ, 0x1c ;  /* 0x0000000104047891 */ /* 0x000fc8000f8fe0ff */
[----:B------:R-:W-:-:S04]  /*0f00*/  ULOP3.LUT UR4, UR4, 0x3, URZ, 0xc0, !UPT ;  /* 0x0000000304047892 */ /* 0x000fc8000f8ec0ff */
[----:B------:R-:W-:-:S09]  /*0f10*/  UISETP.NE.AND UP0, UPT, UR4, URZ, UPT ;  /* 0x000000ff0400728c */ /* 0x000fd2000bf05270 */
[----:B------:R-:W-:Y:S05]  /*0f20*/  BRA.U !UP0, `(.L_x_7) ;  /* 0x0000000108c87547 */ /* 0x000fea000b800000 */
[----:B------:R-:W-:Y:S01]  /*0f30*/  UIADD3 UR4, UPT, UPT, -UR4, URZ, URZ ;  /* 0x000000ff04047290 */ /* 0x000fe2000fffe1ff */
[----:B------:R-:W-:Y:S01]  /*0f40*/  IMAD R3, R27, R12, RZ ;  /* 0x0000000c1b037224 */ /* 0x000fe200078e02ff */
[----:B------:R-:W-:-:S04]  /*0f50*/  SHF.R.S32.HI R16, RZ, 0x1f, R0 ;  /* 0x0000001fff107819 */ /* 0x000fc80000011400 */
[----:B------:R-:W-:-:S07]  /*0f60*/  IMAD.U32 R17, RZ, RZ, UR4 ;  /* 0x00000004ff117e24 */ /* 0x000fce000f8e00ff */
.L_x_9:
[----:B------:R-:W-:Y:S05]  /*0f70*/  @!P0 BRA `(.L_x_8) ;  /* 0x00000000009c8947 */ /* 0x000fea0003800000 */
[----:B------:R-:W0:Y:S01]  /*0f80*/  S2R R20, SR_LANEID ;  /* 0x0000000000147919 */ /* 0x000e220000000000 */
[----:B------:R-:W1:Y:S01]  /*0f90*/  LDC R23, c[0x0][0x3a0] ;  /* 0x0000e800ff177b82 */ /* 0x000e620000000800 */
[----:B------:R-:W-:Y:S01]  /*0fa0*/  IMAD.MOV.U32 R21, RZ, RZ, RZ ;  /* 0x000000ffff157224 */ /* 0x000fe200078e00ff */
[----:B------:R-:W-:-:S04]  /*0fb0*/  IADD3 R18, P1, PT, R0, R3, RZ ;  /* 0x0000000300127210 */ /* 0x000fc80007f3e0ff */
[----:B------:R-:W-:Y:S02]  /*0fc0*/  LEA.HI.X.SX32 R25, R3, R16, 0x1, P1 ;  /* 0x0000001003197211 */ /* 0x000fe400008f0eff */
[----:B------:R-:W2:Y:S01]  /*0fd0*/  LDC R29, c[0x0][0x39c] ;  /* 0x0000e700ff1d7b82 */ /* 0x000ea20000000800 */
[----:B------:R-:W-:-:S04]  /*0fe0*/  LEA R19, P1, R18, UR12, 0x1 ;  /* 0x0000000c12137c11 */ /* 0x000fc8000f8208ff */
[----:B------:R-:W-:Y:S02]  /*0ff0*/  LEA.HI.X R25, R18, UR13, R25, 0x1, P1 ;  /* 0x0000000d12197c11 */ /* 0x000fe400088f0c19 */
[----:B-1----:R-:W-:Y:S02]  /*1000*/  SHF.R.U32.HI R12, RZ, 0x1, R23 ;  /* 0x00000001ff0c7819 */ /* 0x002fe40000011617 */
[----:B0-----:R-:W-:Y:S02]  /*1010*/  SHF.R.U32.HI R15, RZ, 0x2, R20 ;  /* 0x00000002ff0f7819 */ /* 0x001fe40000011614 */
[----:B------:R-:W-:Y:S02]  /*1020*/  LOP3.LUT R20, R20, 0x3, RZ, 0xc0, !PT ;  /* 0x0000000314147812 */ /* 0x000fe400078ec0ff */
[----:B--2---:R-:W-:-:S03]  /*1030*/  SHF.R.U32.HI R14, RZ, 0x1, R29 ;  /* 0x00000001ff0e7819 */ /* 0x004fc6000001161d */
[----:B------:R-:W-:-:S04]  /*1040*/  IMAD.WIDE.U32 R12, R15, R12, R20 ;  /* 0x0000000c0f0c7225 */ /* 0x000fc800078e0014 */
[----:B------:R-:W-:Y:S02]  /*1050*/  IMAD.WIDE.U32 R20, R15, R14, R20 ;  /* 0x0000000e0f147225 */ /* 0x000fe400078e0014 */
[----:B------:R-:W0:Y:S01]  /*1060*/  LDC.64 R14, c[0x0][0x380] ;  /* 0x0000e000ff0e7b82 */ /* 0x000e220000000a00 */
[----:B------:R-:W-:-:S04]  /*1070*/  LEA R18, P1, R20, R19, 0x2 ;  /* 0x0000001314127211 */ /* 0x000fc800078210ff */
[----:B------:R-:W-:-:S03]  /*1080*/  LEA.HI.X R19, R20, R25, R21, 0x2, P1 ;  /* 0x0000001914137211 */ /* 0x000fc600008f1415 */
[----:B------:R-:W-:Y:S02]  /*1090*/  IMAD.WIDE.U32 R28, R29, 0x10, R18 ;  /* 0x000000101d1c7825 */ /* 0x000fe400078e0012 */
[----:B------:R-:W2:Y:S02]  /*10a0*/  LDG.E R20, desc[UR6][R18.64] ;  /* 0x0000000612147981 */ /* 0x000ea4000c1e1900 */
[----:B------:R-:W-:Y:S02]  /*10b0*/  IMAD R25, R2, R23, R27 ;  /* 0x0000001702197224 */ /* 0x000fe400078e021b */
[----:B------:R-:W3:Y:S04]  /*10c0*/  LDG.E R21, desc[UR6][R28.64] ;  /* 0x000000061c157981 */ /* 0x000ee8000c1e1900 */
[----:B------:R-:W4:Y:S01]  /*10d0*/  LDG.E R18, desc[UR6][R18.64+0x10] ;  /* 0x0000100612127981 */ /* 0x000f22000c1e1900 */
[----:B0-----:R-:W-:-:S03]  /*10e0*/  IMAD.WIDE.U32 R14, R25, 0x2, R14 ;  /* 0x00000002190e7825 */ /* 0x001fc600078e000e */
[----:B------:R-:W5:Y:S01]  /*10f0*/  LDG.E R19, desc[UR6][R28.64+0x10] ;  /* 0x000010061c137981 */ /* 0x000f62000c1e1900 */
[----:B------:R-:W-:-:S04]  /*1100*/  LEA R24, P1, R12, R14, 0x2 ;  /* 0x0000000e0c187211 */ /* 0x000fc800078210ff */
[----:B------:R-:W-:-:S03]  /*1110*/  LEA.HI.X R25, R12, R15, R13, 0x2, P1 ;  /* 0x0000000f0c197211 */ /* 0x000fc600008f140d */
[----:B------:R-:W-:Y:S02]  /*1120*/  IMAD.WIDE.U32 R22, R23, 0x10, R24 ;  /* 0x0000001017167825 */ /* 0x000fe400078e0018 */
[----:B------:R-:W5:Y:S04]  /*1130*/  LDG.E R12, desc[UR6][R24.64] ;  /* 0x00000006180c7981 */ /* 0x000f68000c1e1900 */
[----:B------:R-:W5:Y:S04]  /*1140*/  LDG.E R14, desc[UR6][R24.64+0x10] ;  /* 0x00001006180e7981 */ /* 0x000f68000c1e1900 */
[----:B------:R-:W5:Y:S04]  /*1150*/  LDG.E R13, desc[UR6][R22.64] ;  /* 0x00000006160d7981 */ /* 0x000f68000c1e1900 */
[----:B------:R-:W5:Y:S01]  /*1160*/  LDG.E R15, desc[UR6][R22.64+0x10] ;  /* 0x00001006160f7981 */ /* 0x000f62000c1e1900 */
[----:B------:R-:W-:Y:S05]  /*1170*/  WARPSYNC.ALL ;  /* 0x0000000000007948 */ /* 0x000fea0003800000 */
[----:B--2---:R-:W-:Y:S04]  /*1180*/  MOVM.16.MT88 R20, R20 ;  /* 0x000000001414723a */ /* 0x004fe80000000000 */
[----:B---3--:R-:W0:Y:S04]  /*1190*/  MOVM.16.MT88 R21, R21 ;  /* 0x000000001515723a */ /* 0x008e280000000000 */
[----:B----4-:R-:W-:Y:S04]  /*11a0*/  MOVM.16.MT88 R18, R18 ;  /* 0x000000001212723a */ /* 0x010fe80000000000 */
[----:B-----5:R-:W1:Y:S01]  /*11b0*/  MOVM.16.MT88 R19, R19 ;  /* 0x000000001313723a */ /* 0x020e620000000000 */
[C---:B0-----:R-:W-:Y:S08]  /*11c0*/  HMMA.16816.F32 R4, R12.reuse, R20, R4 ;  /* 0x000000140c04723c */ /* 0x041ff00000001804 */
[----:B-1----:R-:W-:-:S15]  /*11d0*/  HMMA.16816.F32 R8, R12, R18, R8 ;  /* 0x000000120c08723c */ /* 0x002fde0000001808 */
[----:B------:R-:W-:-:S05]  /*11e0*/  NOP ;  /* 0x0000000000007918 */ /* 0x000fca0000000000 */
.L_x_8:
[----:B------:R-:W0:Y:S01]  /*11f0*/  LDC R12, c[0x0][0x39c] ;  /* 0x0000e700ff0c7b82 */ /* 0x000e220000000800 */
[----:B------:R-:W-:Y:S02]  /*1200*/  VIADD R17, R17, 0x1 ;  /* 0x0000000111117836 */ /* 0x000fe40000000000 */
[----:B------:R-:W-:-:S03]  /*1210*/  VIADD R27, R27, 0x10 ;  /* 0x000000101b1b7836 */ /* 0x000fc60000000000 */
[----:B------:R-:W-:Y:S01]  /*1220*/  ISETP.NE.AND P1, PT, R17, RZ, PT ;  /* 0x000000ff1100720c */ /* 0x000fe20003f25270 */
[----:B0-----:R-:W-:-:S12]  /*1230*/  IMAD R3, R12, 0x10, R3 ;  /* 0x000000100c037824 */ /* 0x001fd800078e0203 */
[----:B------:R-:W-:Y:S05]  /*1240*/  @P1 BRA `(.L_x_9) ;  /* 0xfffffffc00481947 */ /* 0x000fea000383ffff */
.L_x_7:
[----:B------:R-:W-:Y:S05]  /*1250*/  BSYNC.RECONVERGENT B0 ;  /* 0x0000000000007941 */ /* 0x000fea0003800200 */
.L_x_0:
[----:B------:R-:W0:Y:S02]  /*1260*/  LDC.64 R12, c[0x0][0x398] ;  /* 0x0000e600ff0c7b82 */ /* 0x000e240000000a00 */
[----:B0-----:R-:W-:-:S04]  /*1270*/  ISETP.GE.AND P0, PT, R0, R13, PT ;  /* 0x0000000d0000720c */ /* 0x001fc80003f06270 */
[----:B------:R-:W-:-:S13]  /*1280*/  ISETP.GE.OR P0, PT, R2, R12, P0 ;  /* 0x0000000c0200720c */ /* 0x000fda0000706670 */
[----:B------:R-:W-:Y:S05]  /*1290*/  @P0 EXIT ;  /* 0x000000000000094d */ /* 0x000fea0003800000 */
[----:B------:R-:W0:Y:S01]  /*12a0*/  S2R R14, SR_LANEID ;  /* 0x00000000000e7919 */ /* 0x000e220000000000 */
[----:B------:R-:W1:Y:S01]  /*12b0*/  LDCU.64 UR4, c[0x0][0x390] ;  /* 0x00007200ff0477ac */ /* 0x000e620008000a00 */
[----:B------:R-:W-:Y:S01]  /*12c0*/  IMAD R3, R2, R13, RZ ;  /* 0x0000000d02037224 */ /* 0x000fe200078e02ff */
[----:B------:R-:W-:Y:S02]  /*12d0*/  SHF.R.S32.HI R12, RZ, 0x1f, R0 ;  /* 0x0000001fff0c7819 */ /* 0x000fe40000011400 */
[----:B------:R-:W-:Y:S02]  /*12e0*/  SHF.R.U32.HI R19, RZ, 0x1, R13 ;  /* 0x00000001ff137819 */ /* 0x000fe4000001160d */
[----:B------:R-:W-:-:S04]  /*12f0*/  IADD3 R0, P0, PT, R0, R3, RZ ;  /* 0x0000000300007210 */ /* 0x000fc80007f1e0ff */
[----:B------:R-:W-:Y:S01]  /*1300*/  LEA.HI.X.SX32 R17, R3, R12, 0x1, P0 ;  /* 0x0000000c03117211 */ /* 0x000fe200000f0eff */
[----:B------:R-:W-:Y:S01]  /*1310*/  IMAD.MOV.U32 R3, RZ, RZ, RZ ;  /* 0x000000ffff037224 */ /* 0x000fe200078e00ff */
[----:B-1----:R-:W-:Y:S02]  /*1320*/  LEA R15, P0, R0, UR4, 0x2 ;  /* 0x00000004000f7c11 */ /* 0x002fe4000f8010ff */
[----:B0-----:R-:W-:Y:S02]  /*1330*/  LOP3.LUT R2, R14, 0x3, RZ, 0xc0, !PT ;  /* 0x000000030e027812 */ /* 0x001fe400078ec0ff */
[----:B------:R-:W-:-:S05]  /*1340*/  SHF.R.U32.HI R13, RZ, 0x2, R14 ;  /* 0x00000002ff0d7819 */ /* 0x000fca000001160e */
[----:B------:R-:W-:Y:S01]  /*1350*/  IMAD.WIDE.U32 R12, R13, R19, R2 ;  /* 0x000000130d0c7225 */ /* 0x000fe200078e0002 */
[----:B------:R-:W-:Y:S01]  /*1360*/  LEA.HI.X R3, R0, UR5, R17, 0x2, P0 ;  /* 0x0000000500037c11 */ /* 0x000fe200080f1411 */
[----:B------:R-:W-:Y:S05]  /*1370*/  WARPSYNC.ALL ;  /* 0x0000000000007948 */ /* 0x000fea0003800000 */
[----:B------:R-:W-:-:S04]  /*1380*/  LEA R2, P0, R12, R15, 0x3 ;  /* 0x0000000f0c027211 */ /* 0x000fc800078018ff */
[----:B------:R-:W-:-:S03]  /*1390*/  LEA.HI.X R3, R12, R3, R13, 0x3, P0 ;  /* 0x000000030c037211 */ /* 0x000fc600000f1c0d */
[----:B------:R-:W-:Y:S02]  /*13a0*/  IMAD.WIDE.U32 R12, R19, 0x40, R2 ;  /* 0x00000040130c7825 */ /* 0x000fe400078e0002 */
[----:B------:R-:W-:Y:S04]  /*13b0*/  STG.E.64 desc[UR6][R2.64], R4 ;  /* 0x0000000402007986 */ /* 0x000fe8000c101b06 */
[----:B------:R-:W-:Y:S04]  /*13c0*/  STG.E.64 desc[UR6][R12.64], R6 ;  /* 0x000000060c007986 */ /* 0x000fe8000c101b06 */
[----:B------:R-:W-:Y:S04]  /*13d0*/  STG.E.64 desc[UR6][R2.64+0x20], R8 ;  /* 0x0000200802007986 */ /* 0x000fe8000c101b06 */
[----:B------:R-:W-:Y:S01]  /*13e0*/  STG.E.64 desc[UR6][R12.64+0x20], R10 ;  /* 0x0000200a0c007986 */ /* 0x000fe2000c101b06 */
[----:B------:R-:W-:Y:S05]  /*13f0*/  EXIT ;  /* 0x000000000000794d */ /* 0x000fea0003800000 */
        .weak           $__internal_0_$__cuda_sm20_div_u16
        .type           $__internal_0_$__cuda_sm20_div_u16,@function
        .size           $__internal_0_$__cuda_sm20_div_u16,(.L_x_11 - $__internal_0_$__cuda_sm20_div_u16)
$__internal_0_$__cuda_sm20_div_u16:
[----:B------:R-:W0:Y:S01]  /*1400*/  I2F.U16 R3, UR7 ;  /* 0x0000000700037d06 */ /* 0x000e220008101000 */
[----:B------:R-:W-:Y:S01]  /*1410*/  IMAD.MOV.U32 R4, RZ, RZ, 0x4b800000 ;  /* 0x4b800000ff047424 */ /* 0x000fe200078e00ff */
[----:B------:R-:W-:Y:S02]  /*1420*/  I2FP.F32.U32.RZ R2, R2 ;  /* 0x0000000200027245 */ /* 0x000fe4000020d000 */
[C---:B0-----:R-:W-:Y:S02]  /*1430*/  FSETP.GEU.AND P1, PT, |R3|.reuse, 1.175494350822287508e-38, PT ;  /* 0x008000000300780b */ /* 0x041fe40003f2e200 */
[----:B------:R-:W-:Y:S02]  /*1440*/  FSETP.GT.AND P0, PT, |R3|, 8.50705917302346158658e+37, PT ;  /* 0x7e8000000300780b */ /* 0x000fe40003f04200 */
[----:B------:R-:W-:-:S04]  /*1450*/  FSEL R4, R4, 1, !P1 ;  /* 0x3f80000004047808 */ /* 0x000fc80004800000 */
[----:B------:R-:W-:Y:S02]  /*1460*/  FSEL R4, R4, 0.25, !P0 ;  /* 0x3e80000004047808 */ /* 0x000fe40004000000 */
[----:B------:R-:W-:-:S03]  /*1470*/  ISETP.NE.U32.AND P0, PT, RZ, UR7, PT ;  /* 0x00000007ff007c0c */ /* 0x000fc6000bf05070 */
[----:B------:R-:W-:-:S06]  /*1480*/  FMUL R5, R3, R4 ;  /* 0x0000000403057220 */ /* 0x000fcc0000400000 */
[----:B------:R-:W0:Y:S02]  /*1490*/  MUFU.RCP R5, R5 ;  /* 0x0000000500057308 */ /* 0x000e240000001000 */
[----:B0-----:R-:W-:-:S04]  /*14a0*/  FMUL R4, R4, R5 ;  /* 0x0000000504047220 */ /* 0x001fc80000400000 */
[----:B------:R-:W-:-:S04]  /*14b0*/  VIADD R3, R4, 0x2 ;  /* 0x0000000204037836 */ /* 0x000fc80000000000 */
[----:B------:R-:W-:Y:S01]  /*14c0*/  FMUL.RZ R4, R2, R3 ;  /* 0x0000000302047220 */ /* 0x000fe2000040c000 */
[----:B------:R-:W-:Y:S02]  /*14d0*/  IMAD.MOV.U32 R2, RZ, RZ, R7 ;  /* 0x000000ffff027224 */ /* 0x000fe400078e0007 */
[----:B------:R-:W-:-:S03]  /*14e0*/  IMAD.MOV.U32 R3, RZ, RZ, 0x0 ;  /* 0x00000000ff037424 */ /* 0x000fc600078e00ff */
[----:B------:R-:W0:Y:S02]  /*14f0*/  F2I.U32.TRUNC.NTZ R4, R4 ;  /* 0x0000000400047305 */ /* 0x000e24000020f000 */
[----:B0-----:R-:W-:Y:S01]  /*1500*/  LOP3.LUT R6, R4, 0xffff, RZ, 0xc0, !PT ;  /* 0x0000ffff04067812 */ /* 0x001fe200078ec0ff */
[----:B------:R-:W-:Y:S01]  /*1510*/  @!P0 IMAD.MOV.U32 R6, RZ, RZ, -0x1 ;  /* 0xffffffffff068424 */ /* 0x000fe200078e00ff */
[----:B------:R-:W-:Y:S06]  /*1520*/  RET.REL.NODEC R2 `(_Z19tensorCoreMatrixMulP6__halfS0_Pfiii) ;  /* 0xffffffe802b47950 */ /* 0x000fec0003c3ffff */
.L_x_10:
[----:B------:R-:W-:-:S00]  /*1530*/  BRA `(.L_x_10) ;  /* 0xfffffffc00fc7947 */ /* 0x000fc0000383ffff */
[----:B------:R-:W-:-:S00]  /*1540*/  NOP ;  /* 0x0000000000007918 */ /* 0x000fc00000000000 */
        /* <DEDUP_REMOVED lines=11> */
.L_x_11:


//--------------------- .nv.shared.reserved.0     --------------------------
	.section	.nv.shared.reserved.0,"aw",@nobits
	.weak		__nv_reservedSMEM_offset_0_alias
	.size		__nv_reservedSMEM_offset_0_alias, 0, 64
	.other		__nv_reservedSMEM_offset_0_alias,@"STO_CUDA_RESERVED_SHARED STV_DEFAULT"
__nv_reservedSMEM_offset_0_alias:
	.zero		0
	.zero		64


//--------------------- .nv.constant0._Z19tensorCoreMatrixMulP6__halfS0_Pfiii --------------------------
	.section	.nv.constant0._Z19tensorCoreMatrixMulP6__halfS0_Pfiii,"a",@progbits
	.sectionflags	@""
	.align	4
.nv.constant0._Z19tensorCoreMatrixMulP6__halfS0_Pfiii:
	.zero		932


//--------------------- SYMBOLS --------------------------

	.type		.nv.reservedSmem.offset0,@object
	.size		.nv.reservedSmem.offset0,0x4
